//
// Generated by NVIDIA NVVM Compiler
//
// Compiler Build ID: CL-36424714
// Cuda compilation tools, release 13.0, V13.0.88
// Based on NVVM 20.0.0
//

.version 9.0
.target sm_100
.address_size 64

	// .globl	_Z11matmulTiledPfS_S_i
// _ZZ11matmulTiledPfS_S_iE2sA has been demoted
// _ZZ11matmulTiledPfS_S_iE2sB has been demoted

.visible .entry _Z11matmulTiledPfS_S_i(
	.param .u64 .ptr .align 1 _Z11matmulTiledPfS_S_i_param_0,
	.param .u64 .ptr .align 1 _Z11matmulTiledPfS_S_i_param_1,
	.param .u64 .ptr .align 1 _Z11matmulTiledPfS_S_i_param_2,
	.param .u32 _Z11matmulTiledPfS_S_i_param_3
)
{
	.reg .pred 	%p<8>;
	.reg .b32 	%r<43>;
	.reg .b32 	%f<63>;
	.reg .b64 	%rd<13>;
	// demoted variable
	.shared .align 4 .b8 _ZZ11matmulTiledPfS_S_iE2sA[1024];
	// demoted variable
	.shared .align 4 .b8 _ZZ11matmulTiledPfS_S_iE2sB[1024];
	ld.param.u64 	%rd3, [_Z11matmulTiledPfS_S_i_param_0];
	ld.param.u64 	%rd4, [_Z11matmulTiledPfS_S_i_param_1];
	ld.param.u64 	%rd5, [_Z11matmulTiledPfS_S_i_param_2];
	ld.param.u32 	%r24, [_Z11matmulTiledPfS_S_i_param_3];
	mov.u32 	%r25, %ctaid.y;
	shl.b32 	%r26, %r25, 4;
	mov.u32 	%r40, %tid.y;
	add.s32 	%r2, %r26, %r40;
	mov.u32 	%r27, %ctaid.x;
	shl.b32 	%r3, %r27, 4;
	mov.u32 	%r38, %tid.x;
	add.s32 	%r5, %r3, %r38;
	setp.lt.s32 	%p1, %r24, 1;
	mov.f32 	%f62, 0f00000000;
	@%p1 bra 	$L__BB0_7;
	add.s32 	%r28, %r24, 15;
	shr.u32 	%r29, %r28, 4;
	shl.b32 	%r30, %r40, 6;
	mov.u32 	%r31, _ZZ11matmulTiledPfS_S_iE2sA;
	add.s32 	%r6, %r31, %r30;
	shl.b32 	%r32, %r38, 2;
	add.s32 	%r7, %r6, %r32;
	mov.u32 	%r33, _ZZ11matmulTiledPfS_S_iE2sB;
	add.s32 	%r9, %r33, %r32;
	add.s32 	%r8, %r9, %r30;
	neg.s32 	%r42, %r29;
	mad.lo.s32 	%r34, %r40, %r24, %r38;
	add.s32 	%r41, %r34, %r3;
	shl.b32 	%r12, %r24, 4;
	mad.lo.s32 	%r39, %r24, %r2, %r38;
	cvta.to.global.u64 	%rd1, %rd3;
	cvta.to.global.u64 	%rd2, %rd4;
	mov.f32 	%f62, 0f00000000;
$L__BB0_2:
	max.u32 	%r35, %r2, %r38;
	setp.ge.u32 	%p2, %r35, %r24;
	mov.f32 	%f60, 0f00000000;
	@%p2 bra 	$L__BB0_4;
	mul.wide.u32 	%rd6, %r39, 4;
	add.s64 	%rd7, %rd1, %rd6;
	ld.global.f32 	%f60, [%rd7];
$L__BB0_4:
	setp.ge.s32 	%p3, %r5, %r24;
	st.shared.f32 	[%r7], %f60;
	setp.ge.u32 	%p4, %r40, %r24;
	mov.f32 	%f61, 0f00000000;
	or.pred  	%p5, %p3, %p4;
	@%p5 bra 	$L__BB0_6;
	mul.wide.u32 	%rd8, %r41, 4;
	add.s64 	%rd9, %rd2, %rd8;
	ld.global.f32 	%f61, [%rd9];
$L__BB0_6:
	st.shared.f32 	[%r8], %f61;
	bar.sync 	0;
	ld.shared.f32 	%f12, [%r6];
	ld.shared.f32 	%f13, [%r9];
	fma.rn.f32 	%f14, %f12, %f13, %f62;
	ld.shared.f32 	%f15, [%r6+4];
	ld.shared.f32 	%f16, [%r9+64];
	fma.rn.f32 	%f17, %f15, %f16, %f14;
	ld.shared.f32 	%f18, [%r6+8];
	ld.shared.f32 	%f19, [%r9+128];
	fma.rn.f32 	%f20, %f18, %f19, %f17;
	ld.shared.f32 	%f21, [%r6+12];
	ld.shared.f32 	%f22, [%r9+192];
	fma.rn.f32 	%f23, %f21, %f22, %f20;
	ld.shared.f32 	%f24, [%r6+16];
	ld.shared.f32 	%f25, [%r9+256];
	fma.rn.f32 	%f26, %f24, %f25, %f23;
	ld.shared.f32 	%f27, [%r6+20];
	ld.shared.f32 	%f28, [%r9+320];
	fma.rn.f32 	%f29, %f27, %f28, %f26;
	ld.shared.f32 	%f30, [%r6+24];
	ld.shared.f32 	%f31, [%r9+384];
	fma.rn.f32 	%f32, %f30, %f31, %f29;
	ld.shared.f32 	%f33, [%r6+28];
	ld.shared.f32 	%f34, [%r9+448];
	fma.rn.f32 	%f35, %f33, %f34, %f32;
	ld.shared.f32 	%f36, [%r6+32];
	ld.shared.f32 	%f37, [%r9+512];
	fma.rn.f32 	%f38, %f36, %f37, %f35;
	ld.shared.f32 	%f39, [%r6+36];
	ld.shared.f32 	%f40, [%r9+576];
	fma.rn.f32 	%f41, %f39, %f40, %f38;
	ld.shared.f32 	%f42, [%r6+40];
	ld.shared.f32 	%f43, [%r9+640];
	fma.rn.f32 	%f44, %f42, %f43, %f41;
	ld.shared.f32 	%f45, [%r6+44];
	ld.shared.f32 	%f46, [%r9+704];
	fma.rn.f32 	%f47, %f45, %f46, %f44;
	ld.shared.f32 	%f48, [%r6+48];
	ld.shared.f32 	%f49, [%r9+768];
	fma.rn.f32 	%f50, %f48, %f49, %f47;
	ld.shared.f32 	%f51, [%r6+52];
	ld.shared.f32 	%f52, [%r9+832];
	fma.rn.f32 	%f53, %f51, %f52, %f50;
	ld.shared.f32 	%f54, [%r6+56];
	ld.shared.f32 	%f55, [%r9+896];
	fma.rn.f32 	%f56, %f54, %f55, %f53;
	ld.shared.f32 	%f57, [%r6+60];
	ld.shared.f32 	%f58, [%r9+960];
	fma.rn.f32 	%f62, %f57, %f58, %f56;
	bar.sync 	0;
	add.s32 	%r42, %r42, 1;
	setp.ne.s32 	%p6, %r42, 0;
	add.s32 	%r41, %r41, %r12;
	add.s32 	%r40, %r40, 16;
	add.s32 	%r39, %r39, 16;
	add.s32 	%r38, %r38, 16;
	@%p6 bra 	$L__BB0_2;
$L__BB0_7:
	max.s32 	%r36, %r2, %r5;
	setp.ge.s32 	%p7, %r36, %r24;
	@%p7 bra 	$L__BB0_9;
	mad.lo.s32 	%r37, %r24, %r2, %r5;
	cvta.to.global.u64 	%rd10, %rd5;
	mul.wide.s32 	%rd11, %r37, 4;
	add.s64 	%rd12, %rd10, %rd11;
	st.global.f32 	[%rd12], %f62;
$L__BB0_9:
	ret;

}


// ===== COMPILED SASS (sm_100) =====

	.target	sm_100

	.elftype	@"ET_EXEC"


//--------------------- .note.nv.tkinfo           --------------------------
	.section	.note.nv.tkinfo,"",@"SHT_NOTE"
	.sectionflags	@"SHF_NOTE_NV_TKINFO"
	.tkinfo
        /*0018*/ 	.word	0x00000002
        /*0030*/ 	.string	""
        /*0030*/ 	.string	"ptxas"
        /*0030*/ 	.string	"Cuda compilation tools, release 13.0, V13.0.88"
        /*0030*/ 	.string	"Build cuda_13.0.r13.0/compiler.36424714_0"
        /*0030*/ 	.string	"-arch sm_100 -m 64 "



//--------------------- .note.nv.cuinfo           --------------------------
	.section	.note.nv.cuinfo,"",@"SHT_NOTE"
	.sectionflags	@"SHF_NOTE_NV_CUINFO"
        /*0018*/ 	.short	0x0002
        /*001a*/ 	.short	0x0064
        /*001c*/ 	.short	0x0082
	.zero		2


//--------------------- .nv.info                  --------------------------
	.section	.nv.info,"",@"SHT_CUDA_INFO"
	.align	4


	//----- nvinfo : EIATTR_REGCOUNT
	.align		4
        /*0000*/ 	.byte	0x04, 0x2f
        /*0002*/ 	.short	(.L_1 - .L_0)
	.align		4
.L_0:
        /*0004*/ 	.word	index@(_Z11matmulTiledPfS_S_i)
        /*0008*/ 	.word	0x00000020


	//----- nvinfo : EIATTR_FRAME_SIZE
	.align		4
.L_1:
        /*000c*/ 	.byte	0x04, 0x11
        /*000e*/ 	.short	(.L_3 - .L_2)
	.align		4
.L_2:
        /*0010*/ 	.word	index@(_Z11matmulTiledPfS_S_i)
        /*0014*/ 	.word	0x00000000


	//----- nvinfo : EIATTR_MIN_STACK_SIZE
	.align		4
.L_3:
        /*0018*/ 	.byte	0x04, 0x12
        /*001a*/ 	.short	(.L_5 - .L_4)
	.align		4
.L_4:
        /*001c*/ 	.word	index@(_Z11matmulTiledPfS_S_i)
        /*0020*/ 	.word	0x00000000
.L_5:


//--------------------- .nv.compat                --------------------------
	.section	.nv.compat,"",@"SHT_CUDA_COMPAT_INFO"
	.align	4
        /*0000*/ 	.byte	0x02, 0x09, 0x00, 0x00, 0x02, 0x02, 0x01, 0x00, 0x02, 0x05, 0x05, 0x00, 0x03, 0x07, 0x01, 0x01
        /*0010*/ 	.byte	0x02, 0x03, 0x00, 0x00, 0x02, 0x06, 0x01, 0x00, 0x04, 0x0b, 0x08, 0x00, 0x09, 0x00, 0x00, 0x00
        /*0020*/ 	.byte	0x00, 0x00, 0x00, 0x00


//--------------------- .nv.info._Z11matmulTiledPfS_S_i --------------------------
	.section	.nv.info._Z11matmulTiledPfS_S_i,"",@"SHT_CUDA_INFO"
	.sectionflags	@""
	.align	4


	//----- nvinfo : EIATTR_CUDA_API_VERSION
	.align		4
        /*0000*/ 	.byte	0x04, 0x37
        /*0002*/ 	.short	(.L_7 - .L_6)
.L_6:
        /*0004*/ 	.word	0x00000082


	//----- nvinfo : EIATTR_KPARAM_INFO
	.align		4
.L_7:
        /*0008*/ 	.byte	0x04, 0x17
        /*000a*/ 	.short	(.L_9 - .L_8)
.L_8:
        /*000c*/ 	.word	0x00000000
        /*0010*/ 	.short	0x0003
        /*0012*/ 	.short	0x0018
        /*0014*/ 	.byte	0x00, 0xf0, 0x11, 0x00


	//----- nvinfo : EIATTR_KPARAM_INFO
	.align		4
.L_9:
        /*0018*/ 	.byte	0x04, 0x17
        /*001a*/ 	.short	(.L_11 - .L_10)
.L_10:
        /*001c*/ 	.word	0x00000000
        /*0020*/ 	.short	0x0002
        /*0022*/ 	.short	0x0010
        /*0024*/ 	.byte	0x00, 0xf5, 0x21, 0x00


	//----- nvinfo : EIATTR_KPARAM_INFO
	.align		4
.L_11:
        /*0028*/ 	.byte	0x04, 0x17
        /*002a*/ 	.short	(.L_13 - .L_12)
.L_12:
        /*002c*/ 	.word	0x00000000
        /*0030*/ 	.short	0x0001
        /*0032*/ 	.short	0x0008
        /*0034*/ 	.byte	0x00, 0xf5, 0x21, 0x00


	//----- nvinfo : EIATTR_KPARAM_INFO
	.align		4
.L_13:
        /*0038*/ 	.byte	0x04, 0x17
        /*003a*/ 	.short	(.L_15 - .L_14)
.L_14:
        /*003c*/ 	.word	0x00000000
        /*0040*/ 	.short	0x0000
        /*0042*/ 	.short	0x0000
        /*0044*/ 	.byte	0x00, 0xf5, 0x21, 0x00


	//----- nvinfo : EIATTR_SPARSE_MMA_MASK
	.align		4
.L_15:
        /*0048*/ 	.byte	0x03, 0x50
        /*004a*/ 	.short	0x0000


	//----- nvinfo : EIATTR_MAXREG_COUNT
	.align		4
        /*004c*/ 	.byte	0x03, 0x1b
        /*004e*/ 	.short	0x00ff


	//----- nvinfo : EIATTR_NUM_BARRIERS
	.align		4
        /*0050*/ 	.byte	0x02, 0x4c
        /*0052*/ 	.byte	0x01
	.zero		1


	//----- nvinfo : EIATTR_MERCURY_ISA_VERSION
	.align		4
        /*0054*/ 	.byte	0x03, 0x5f
        /*0056*/ 	.short	0x0101


	//----- nvinfo : EIATTR_VRC_CTA_INIT_COUNT
	.align		4
        /*0058*/ 	.byte	0x02, 0x4a
	.zero		1
	.zero		1


	//----- nvinfo : EIATTR_EXIT_INSTR_OFFSETS
	.align		4
        /*005c*/ 	.byte	0x04, 0x1c
        /*005e*/ 	.short	(.L_17 - .L_16)


	//   ....[0]....
.L_16:
        /*0060*/ 	.word	0x000005c0


	//   ....[1]....
        /*0064*/ 	.word	0x00000610


	//----- nvinfo : EIATTR_CBANK_PARAM_SIZE
	.align		4
.L_17:
        /*0068*/ 	.byte	0x03, 0x19
        /*006a*/ 	.short	0x001c


	//----- nvinfo : EIATTR_PARAM_CBANK
	.align		4
        /*006c*/ 	.byte	0x04, 0x0a
        /*006e*/ 	.short	(.L_19 - .L_18)
	.align		4
.L_18:
        /*0070*/ 	.word	index@(.nv.constant0._Z11matmulTiledPfS_S_i)
        /*0074*/ 	.short	0x0380
        /*0076*/ 	.short	0x001c


	//----- nvinfo : EIATTR_SW_WAR
	.align		4
.L_19:
        /*0078*/ 	.byte	0x04, 0x36
        /*007a*/ 	.short	(.L_21 - .L_20)
.L_20:
        /*007c*/ 	.word	0x00000008
.L_21:


//--------------------- .nv.callgraph             --------------------------
	.section	.nv.callgraph,"",@"SHT_CUDA_CALLGRAPH"
	.align	4
	.sectionentsize	8
	.align		4
        /*0000*/ 	.word	0x00000000
	.align		4
        /*0004*/ 	.word	0xffffffff
	.align		4
        /*0008*/ 	.word	0x00000000
	.align		4
        /*000c*/ 	.word	0xfffffffe
	.align		4
        /*0010*/ 	.word	0x00000000
	.align		4
        /*0014*/ 	.word	0xfffffffd
	.align		4
        /*0018*/ 	.word	0x00000000
	.align		4
        /*001c*/ 	.word	0xfffffffc


//--------------------- .text._Z11matmulTiledPfS_S_i --------------------------
	.section	.text._Z11matmulTiledPfS_S_i,"ax",@progbits
	.align	128
        .global         _Z11matmulTiledPfS_S_i
        .type           _Z11matmulTiledPfS_S_i,@function
        .size           _Z11matmulTiledPfS_S_i,(.L_x_3 - _Z11matmulTiledPfS_S_i)
        .other          _Z11matmulTiledPfS_S_i,@"STO_CUDA_ENTRY STV_DEFAULT"
_Z11matmulTiledPfS_S_i:
.text._Z11matmulTiledPfS_S_i:
[----:B------:R-:W-:Y:S01]  /*0000*/  LDC R1, c[0x0][0x37c] ;  /* 0x0000df00ff017b82 */ /* 0x000fe20000000800 */
[----:B------:R-:W0:Y:S01]  /*0010*/  LDCU UR4, c[0x0][0x398] ;  /* 0x00007300ff0477ac */ /* 0x000e220008000800 */
[----:B------:R-:W1:Y:S01]  /*0020*/  S2R R2, SR_CTAID.Y ;  /* 0x0000000000027919 */ /* 0x000e620000002600 */
[----:B------:R-:W-:Y:S01]  /*0030*/  HFMA2 R23, -RZ, RZ, 0, 0 ;  /* 0x00000000ff177431 */ /* 0x000fe200000001ff */
[----:B------:R-:W2:Y:S01]  /*0040*/  LDCU.64 UR8, c[0x0][0x358] ;  /* 0x00006b00ff0877ac */ /* 0x000ea20008000a00 */
[----:B------:R-:W1:Y:S01]  /*0050*/  S2R R7, SR_TID.Y ;  /* 0x0000000000077919 */ /* 0x000e620000002200 */
[----:B------:R-:W3:Y:S01]  /*0060*/  S2R R8, SR_CTAID.X ;  /* 0x0000000000087919 */ /* 0x000ee20000002500 */
[----:B------:R-:W3:Y:S01]  /*0070*/  S2R R3, SR_TID.X ;  /* 0x0000000000037919 */ /* 0x000ee20000002100 */
[----:B0-----:R-:W-:-:S04]  /*0080*/  MOV R0, UR4 ;  /* 0x0000000400007c02 */ /* 0x001fc80008000f00 */
[----:B------:R-:W-:Y:S02]  /*0090*/  ISETP.GE.AND P0, PT, R0, 0x1, PT ;  /* 0x000000010000780c */ /* 0x000fe40003f06270 */
[----:B-1----:R-:W-:Y:S02]  /*00a0*/  LEA R2, R2, R7, 0x4 ;  /* 0x0000000702027211 */ /* 0x002fe400078e20ff */
[----:B---3--:R-:W-:-:S09]  /*00b0*/  LEA R5, R8, R3, 0x4 ;  /* 0x0000000308057211 */ /* 0x008fd200078e20ff */
[----:B--2---:R-:W-:Y:S05]  /*00c0*/  @!P0 BRA `(.L_x_0) ;  /* 0x0000000400348947 */ /* 0x004fea0003800000 */
[----:B------:R-:W0:Y:S01]  /*00d0*/  S2UR UR6, SR_CgaCtaId ;  /* 0x00000000000679c3 */ /* 0x000e220000008800 */
[----:B------:R-:W-:Y:S01]  /*00e0*/  UMOV UR4, 0x400 ;  /* 0x0000040000047882 */ /* 0x000fe20000000000 */
[----:B------:R-:W-:Y:S01]  /*00f0*/  IADD3 R4, PT, PT, R0, 0xf, RZ ;  /* 0x0000000f00047810 */ /* 0x000fe20007ffe0ff */
[----:B------:R-:W-:Y:S01]  /*0100*/  UIADD3 UR5, UPT, UPT, UR4, 0x400, URZ ;  /* 0x0000040004057890 */ /* 0x000fe2000fffe0ff */
[-C--:B------:R-:W-:Y:S01]  /*0110*/  IMAD R17, R7, R0.reuse, R3 ;  /* 0x0000000007117224 */ /* 0x080fe200078e0203 */
[----:B------:R-:W-:Y:S02]  /*0120*/  MOV R23, RZ ;  /* 0x000000ff00177202 */ /* 0x000fe40000000f00 */
[----:B------:R-:W-:Y:S01]  /*0130*/  SHF.R.U32.HI R19, RZ, 0x4, R4 ;  /* 0x00000004ff137819 */ /* 0x000fe20000011604 */
[----:B------:R-:W1:Y:S01]  /*0140*/  LDC R6, c[0x0][0x398] ;  /* 0x0000e600ff067b82 */ /* 0x000e620000000800 */
[----:B------:R-:W-:Y:S02]  /*0150*/  IMAD R17, R8, 0x10, R17 ;  /* 0x0000001008117824 */ /* 0x000fe400078e0211 */
[----:B------:R-:W-:Y:S01]  /*0160*/  IMAD R4, R2, R0, R3 ;  /* 0x0000000002047224 */ /* 0x000fe200078e0203 */
[----:B------:R-:W-:Y:S01]  /*0170*/  IADD3 R19, PT, PT, -R19, RZ, RZ ;  /* 0x000000ff13137210 */ /* 0x000fe20007ffe1ff */
[----:B0-----:R-:W-:-:S02]  /*0180*/  ULEA UR5, UR6, UR5, 0x18 ;  /* 0x0000000506057291 */ /* 0x001fc4000f8ec0ff */
[----:B------:R-:W-:-:S04]  /*0190*/  ULEA UR4, UR6, UR4, 0x18 ;  /* 0x0000000406047291 */ /* 0x000fc8000f8ec0ff */
[----:B------:R-:W-:Y:S02]  /*01a0*/  LEA R20, R3, UR5, 0x2 ;  /* 0x0000000503147c11 */ /* 0x000fe4000f8e10ff */
[----:B------:R-:W-:-:S03]  /*01b0*/  LEA R18, R7, UR4, 0x6 ;  /* 0x0000000407127c11 */ /* 0x000fc6000f8e30ff */
[----:B------:R-:W-:Y:S01]  /*01c0*/  IMAD R16, R7, 0x40, R20 ;  /* 0x0000004007107824 */ /* 0x000fe200078e0214 */
[----:B------:R-:W-:-:S07]  /*01d0*/  LEA R21, R3, R18, 0x2 ;  /* 0x0000001203157211 */ /* 0x000fce00078e10ff */
.L_x_1:
[----:B-1----:R-:W-:Y:S01]  /*01e0*/  MOV R0, R6 ;  /* 0x0000000600007202 */ /* 0x002fe20000000f00 */
[----:B------:R-:W-:Y:S01]  /*01f0*/  HFMA2 R22, -RZ, RZ, 0, 0 ;  /* 0x00000000ff167431 */ /* 0x000fe200000001ff */
[----:B------:R-:W-:Y:S02]  /*0200*/  VIMNMX.U32 R9, PT, PT, R2, R3, !PT ;  /* 0x0000000302097248 */ /* 0x000fe40007fe0000 */
[-C--:B------:R-:W-:Y:S02]  /*0210*/  ISETP.GE.U32.AND P0, PT, R7, R0.reuse, PT ;  /* 0x000000000700720c */ /* 0x080fe40003f06070 */
[-C--:B------:R-:W-:Y:S02]  /*0220*/  ISETP.GE.U32.AND P1, PT, R9, R0.reuse, PT ;  /* 0x000000000900720c */ /* 0x080fe40003f26070 */
[----:B------:R-:W-:Y:S02]  /*0230*/  ISETP.GE.OR P0, PT, R5, R0, P0 ;  /* 0x000000000500720c */ /* 0x000fe40000706670 */
[----:B------:R-:W-:-:S09]  /*0240*/  MOV R27, RZ ;  /* 0x000000ff001b7202 */ /* 0x000fd20000000f00 */
[----:B------:R-:W0:Y:S08]  /*0250*/  @!P1 LDC.64 R10, c[0x0][0x380] ;  /* 0x0000e000ff0a9b82 */ /* 0x000e300000000a00 */
[----:B------:R-:W1:Y:S01]  /*0260*/  @!P0 LDC.64 R8, c[0x0][0x388] ;  /* 0x0000e200ff088b82 */ /* 0x000e620000000a00 */
[----:B0-----:R-:W-:-:S05]  /*0270*/  @!P1 IMAD.WIDE.U32 R10, R4, 0x4, R10 ;  /* 0x00000004040a9825 */ /* 0x001fca00078e000a */
[----:B------:R-:W2:Y:S01]  /*0280*/  @!P1 LDG.E R22, desc[UR8][R10.64] ;  /* 0x000000080a169981 */ /* 0x000ea2000c1e1900 */
[----:B-1----:R-:W-:-:S05]  /*0290*/  @!P0 IMAD.WIDE.U32 R8, R17, 0x4, R8 ;  /* 0x0000000411088825 */ /* 0x002fca00078e0008 */
[----:B------:R-:W3:Y:S01]  /*02a0*/  @!P0 LDG.E R27, desc[UR8][R8.64] ;  /* 0x00000008081b8981 */ /* 0x000ee2000c1e1900 */
[----:B------:R-:W-:-:S05]  /*02b0*/  VIADD R19, R19, 0x1 ;  /* 0x0000000113137836 */ /* 0x000fca0000000000 */
[----:B------:R-:W-:Y:S02]  /*02c0*/  ISETP.NE.AND P0, PT, R19, RZ, PT ;  /* 0x000000ff1300720c */ /* 0x000fe40003f05270 */
[----:B------:R-:W-:Y:S02]  /*02d0*/  IADD3 R3, PT, PT, R3, 0x10, RZ ;  /* 0x0000001003037810 */ /* 0x000fe40007ffe0ff */
[----:B------:R-:W-:Y:S02]  /*02e0*/  IADD3 R7, PT, PT, R7, 0x10, RZ ;  /* 0x0000001007077810 */ /* 0x000fe40007ffe0ff */
[----:B------:R-:W-:Y:S02]  /*02f0*/  IADD3 R4, PT, PT, R4, 0x10, RZ ;  /* 0x0000001004047810 */ /* 0x000fe40007ffe0ff */
[----:B------:R-:W-:Y:S01]  /*0300*/  LEA R17, R0, R17, 0x4 ;  /* 0x0000001100117211 */ /* 0x000fe200078e20ff */
[----:B--2---:R-:W-:Y:S04]  /*0310*/  STS [R21], R22 ;  /* 0x0000001615007388 */ /* 0x004fe80000000800 */
[----:B---3--:R-:W-:Y:S01]  /*0320*/  STS [R16], R27 ;  /* 0x0000001b10007388 */ /* 0x008fe20000000800 */
[----:B------:R-:W-:Y:S06]  /*0330*/  BAR.SYNC.DEFER_BLOCKING 0x0 ;  /* 0x0000000000007b1d */ /* 0x000fec0000010000 */
[----:B------:R-:W-:Y:S04]  /*0340*/  LDS R26, [R20] ;  /* 0x00000000141a7984 */ /* 0x000fe80000000800 */
[----:B------:R-:W0:Y:S04]  /*0350*/  LDS.128 R12, [R18] ;  /* 0x00000000120c7984 */ /* 0x000e280000000c00 */
[----:B------:R-:W1:Y:S04]  /*0360*/  LDS R29, [R20+0x40] ;  /* 0x00004000141d7984 */ /* 0x000e680000000800 */
[----:B------:R-:W2:Y:S04]  /*0370*/  LDS R25, [R20+0x80] ;  /* 0x0000800014197984 */ /* 0x000ea80000000800 */
[----:B------:R-:W3:Y:S04]  /*0380*/  LDS R24, [R20+0xc0] ;  /* 0x0000c00014187984 */ /* 0x000ee80000000800 */
[----:B------:R-:W-:Y:S04]  /*0390*/  LDS.128 R8, [R18+0x10] ;  /* 0x0000100012087984 */ /* 0x000fe80000000c00 */
[----:B------:R-:W-:Y:S04]  /*03a0*/  LDS R22, [R20+0x140] ;  /* 0x0001400014167984 */ /* 0x000fe80000000800 */
[----:B------:R-:W-:Y:S01]  /*03b0*/  LDS R27, [R20+0x200] ;  /* 0x00020000141b7984 */ /* 0x000fe20000000800 */
[----:B0-----:R-:W-:-:S03]  /*03c0*/  FFMA R12, R12, R26, R23 ;  /* 0x0000001a0c0c7223 */ /* 0x001fc60000000017 */
[----:B------:R-:W0:Y:S01]  /*03d0*/  LDS R23, [R20+0x100] ;  /* 0x0001000014177984 */ /* 0x000e220000000800 */
[----:B-1----:R-:W-:-:S03]  /*03e0*/  FFMA R12, R29, R13, R12 ;  /* 0x0000000d1d0c7223 */ /* 0x002fc6000000000c */
[----:B------:R-:W-:Y:S01]  /*03f0*/  LDS R26, [R20+0x1c0] ;  /* 0x0001c000141a7984 */ /* 0x000fe20000000800 */
[----:B--2---:R-:W-:-:S03]  /*0400*/  FFMA R13, R25, R14, R12 ;  /* 0x0000000e190d7223 */ /* 0x004fc6000000000c */
[----:B------:R-:W1:Y:S01]  /*0410*/  LDS R25, [R20+0x180] ;  /* 0x0001800014197984 */ /* 0x000e620000000800 */
[----:B---3--:R-:W-:-:S03]  /*0420*/  FFMA R13, R24, R15, R13 ;  /* 0x0000000f180d7223 */ /* 0x008fc6000000000d */
[----:B------:R-:W-:Y:S01]  /*0430*/  LDS R24, [R20+0x240] ;  /* 0x0002400014187984 */ /* 0x000fe20000000800 */
[----:B0-----:R-:W-:-:S03]  /*0440*/  FFMA R23, R8, R23, R13 ;  /* 0x0000001708177223 */ /* 0x001fc6000000000d */
[----:B------:R-:W0:Y:S01]  /*0450*/  LDS.128 R12, [R18+0x20] ;  /* 0x00002000120c7984 */ /* 0x000e220000000c00 */
[----:B------:R-:W-:-:S03]  /*0460*/  FFMA R22, R22, R9, R23 ;  /* 0x0000000916167223 */ /* 0x000fc60000000017 */
[----:B------:R-:W2:Y:S01]  /*0470*/  LDS R23, [R20+0x280] ;  /* 0x0002800014177984 */ /* 0x000ea20000000800 */
[----:B-1----:R-:W-:-:S03]  /*0480*/  FFMA R25, R25, R10, R22 ;  /* 0x0000000a19197223 */ /* 0x002fc60000000016 */
[----:B------:R-:W1:Y:S01]  /*0490*/  LDS R22, [R20+0x2c0] ;  /* 0x0002c00014167984 */ /* 0x000e620000000800 */
[----:B------:R-:W-:-:S03]  /*04a0*/  FFMA R11, R26, R11, R25 ;  /* 0x0000000b1a0b7223 */ /* 0x000fc60000000019 */
[----:B------:R-:W-:Y:S01]  /*04b0*/  LDS R25, [R20+0x300] ;  /* 0x0003000014197984 */ /* 0x000fe20000000800 */
[----:B0-----:R-:W-:-:S03]  /*04c0*/  FFMA R27, R12, R27, R11 ;  /* 0x0000001b0c1b7223 */ /* 0x001fc6000000000b */
[----:B------:R-:W0:Y:S01]  /*04d0*/  LDS.128 R8, [R18+0x30] ;  /* 0x0000300012087984 */ /* 0x000e220000000c00 */
[----:B------:R-:W-:-:S03]  /*04e0*/  FFMA R24, R24, R13, R27 ;  /* 0x0000000d18187223 */ /* 0x000fc6000000001b */
[----:B------:R-:W3:Y:S04]  /*04f0*/  LDS R27, [R20+0x340] ;  /* 0x00034000141b7984 */ /* 0x000ee80000000800 */
[----:B------:R-:W4:Y:S04]  /*0500*/  LDS R13, [R20+0x380] ;  /* 0x00038000140d7984 */ /* 0x000f280000000800 */
[----:B------:R-:W5:Y:S01]  /*0510*/  LDS R12, [R20+0x3c0] ;  /* 0x0003c000140c7984 */ /* 0x000f620000000800 */
[----:B--2---:R-:W-:-:S04]  /*0520*/  FFMA R23, R23, R14, R24 ;  /* 0x0000000e17177223 */ /* 0x004fc80000000018 */
[----:B-1----:R-:W-:-:S04]  /*0530*/  FFMA R15, R22, R15, R23 ;  /* 0x0000000f160f7223 */ /* 0x002fc80000000017 */
[----:B0-----:R-:W-:-:S04]  /*0540*/  FFMA R8, R8, R25, R15 ;  /* 0x0000001908087223 */ /* 0x001fc8000000000f */
[----:B---3--:R-:W-:-:S04]  /*0550*/  FFMA R8, R27, R9, R8 ;  /* 0x000000091b087223 */ /* 0x008fc80000000008 */
[----:B----4-:R-:W-:-:S04]  /*0560*/  FFMA R13, R13, R10, R8 ;  /* 0x0000000a0d0d7223 */ /* 0x010fc80000000008 */
[----:B-----5:R-:W-:Y:S01]  /*0570*/  FFMA R23, R12, R11, R13 ;  /* 0x0000000b0c177223 */ /* 0x020fe2000000000d */
[----:B------:R-:W-:Y:S06]  /*0580*/  BAR.SYNC.DEFER_BLOCKING 0x0 ;  /* 0x0000000000007b1d */ /* 0x000fec0000010000 */
[----:B------:R-:W-:Y:S05]  /*0590*/  @P0 BRA `(.L_x_1) ;  /* 0xfffffffc00100947 */ /* 0x000fea000383ffff */
.L_x_0:
[----:B------:R-:W-:-:S04]  /*05a0*/  VIMNMX R3, PT, PT, R2, R5, !PT ;  /* 0x0000000502037248 */ /* 0x000fc80007fe0100 */
[----:B------:R-:W-:-:S13]  /*05b0*/  ISETP.GE.AND P0, PT, R3, R0, PT ;  /* 0x000000000300720c */ /* 0x000fda0003f06270 */
[----:B------:R-:W-:Y:S05]  /*05c0*/  @P0 EXIT ;  /* 0x000000000000094d */ /* 0x000fea0003800000 */
[----:B------:R-:W0:Y:S01]  /*05d0*/  LDC.64 R6, c[0x0][0x390] ;  /* 0x0000e400ff067b82 */ /* 0x000e220000000a00 */
[----:B------:R-:W-:-:S04]  /*05e0*/  IMAD R3, R2, R0, R5 ;  /* 0x0000000002037224 */ /* 0x000fc800078e0205 */
[----:B0-----:R-:W-:-:S05]  /*05f0*/  IMAD.WIDE R2, R3, 0x4, R6 ;  /* 0x0000000403027825 */ /* 0x001fca00078e0206 */
[----:B------:R-:W-:Y:S01]  /*0600*/  STG.E desc[UR8][R2.64], R23 ;  /* 0x0000001702007986 */ /* 0x000fe2000c101908 */
[----:B------:R-:W-:Y:S05]  /*0610*/  EXIT ;  /* 0x000000000000794d */ /* 0x000fea0003800000 */
.L_x_2:
[----:B------:R-:W-:-:S00]  /*0620*/  BRA `(.L_x_2) ;  /* 0xfffffffc00fc7947 */ /* 0x000fc0000383ffff */
[----:B------:R-:W-:-:S00]  /*0630*/  NOP ;  /* 0x0000000000007918 */ /* 0x000fc00000000000 */
        /* <DEDUP_REMOVED lines=12> */
.L_x_3:


//--------------------- .nv.shared._Z11matmulTiledPfS_S_i --------------------------
	.section	.nv.shared._Z11matmulTiledPfS_S_i,"aw",@nobits
	.sectionflags	@""
	.align	4
.nv.shared._Z11matmulTiledPfS_S_i:
	.zero		3072


//--------------------- .nv.shared.reserved.0     --------------------------
	.section	.nv.shared.reserved.0,"aw",@nobits
	.weak		__nv_reservedSMEM_offset_0_alias
	.size		__nv_reservedSMEM_offset_0_alias, 0, 64
	.other		__nv_reservedSMEM_offset_0_alias,@"STO_CUDA_RESERVED_SHARED STV_DEFAULT"
__nv_reservedSMEM_offset_0_alias:
	.zero		0
	.zero		64


//--------------------- .nv.constant0._Z11matmulTiledPfS_S_i --------------------------
	.section	.nv.constant0._Z11matmulTiledPfS_S_i,"a",@progbits
	.sectionflags	@""
	.align	4
.nv.constant0._Z11matmulTiledPfS_S_i:
	.zero		924


//--------------------- SYMBOLS --------------------------

	.type		.nv.reservedSmem.offset0,@object
	.size		.nv.reservedSmem.offset0,0x4
	.type		.nv.reservedSmem.cap,@object
	.size		.nv.reservedSmem.cap,0x4
